//
// Generated by NVIDIA NVVM Compiler
//
// Compiler Build ID: CL-36424714
// Cuda compilation tools, release 13.0, V13.0.88
// Based on NVVM 20.0.0
//

.version 9.0
.target sm_100
.address_size 64

	// .globl	_Z9checkIndxv
.extern .func  (.param .b32 func_retval0) vprintf
(
	.param .b64 vprintf_param_0,
	.param .b64 vprintf_param_1
)
;
.global .align 1 .b8 $str[89] = {116, 104, 114, 101, 97, 100, 73, 100, 120, 58, 40, 37, 100, 44, 32, 37, 100, 44, 32, 37, 100, 41, 32, 98, 108, 111, 99, 107, 73, 100, 120, 58, 40, 37, 100, 44, 32, 37, 100, 44, 32, 37, 100, 41, 32, 98, 108, 111, 99, 107, 68, 105, 109, 58, 40, 37, 100, 44, 32, 37, 100, 44, 32, 37, 100, 41, 32, 103, 114, 105, 100, 68, 105, 109, 58, 40, 37, 100, 44, 32, 37, 100, 44, 32, 37, 100, 41, 10};

.visible .entry _Z9checkIndxv()
{
	.local .align 16 .b8 	__local_depot0[48];
	.reg .b64 	%SP;
	.reg .b64 	%SPL;
	.reg .b32 	%r<15>;
	.reg .b64 	%rd<5>;

	mov.u64 	%SPL, __local_depot0;
	cvta.local.u64 	%SP, %SPL;
	add.u64 	%rd1, %SP, 0;
	add.u64 	%rd2, %SPL, 0;
	mov.u32 	%r1, %tid.x;
	mov.u32 	%r2, %tid.y;
	mov.u32 	%r3, %tid.z;
	mov.u32 	%r4, %ctaid.x;
	mov.u32 	%r5, %ctaid.y;
	mov.u32 	%r6, %ctaid.z;
	mov.u32 	%r7, %ntid.x;
	mov.u32 	%r8, %ntid.y;
	mov.u32 	%r9, %ntid.z;
	mov.u32 	%r10, %nctaid.x;
	mov.u32 	%r11, %nctaid.y;
	mov.u32 	%r12, %nctaid.z;
	st.local.v4.u32 	[%rd2], {%r1, %r2, %r3, %r4};
	st.local.v4.u32 	[%rd2+16], {%r5, %r6, %r7, %r8};
	st.local.v4.u32 	[%rd2+32], {%r9, %r10, %r11, %r12};
	mov.u64 	%rd3, $str;
	cvta.global.u64 	%rd4, %rd3;
	{ // callseq 0, 0
	.param .b64 param0;
	st.param.b64 	[param0], %rd4;
	.param .b64 param1;
	st.param.b64 	[param1], %rd1;
	.param .b32 retval0;
	call.uni (retval0), 
	vprintf, 
	(
	param0, 
	param1
	);
	ld.param.b32 	%r13, [retval0];
	} // callseq 0
	ret;

}


// ===== COMPILED SASS (sm_100) =====

	.target	sm_100

	.elftype	@"ET_EXEC"


//--------------------- .note.nv.tkinfo           --------------------------
	.section	.note.nv.tkinfo,"",@"SHT_NOTE"
	.sectionflags	@"SHF_NOTE_NV_TKINFO"
	.tkinfo
        /*0018*/ 	.word	0x00000002
        /*0030*/ 	.string	""
        /*0030*/ 	.string	"ptxas"
        /*0030*/ 	.string	"Cuda compilation tools, release 13.0, V13.0.88"
        /*0030*/ 	.string	"Build cuda_13.0.r13.0/compiler.36424714_0"
        /*0030*/ 	.string	"-arch sm_100 -m 64 "



//--------------------- .note.nv.cuinfo           --------------------------
	.section	.note.nv.cuinfo,"",@"SHT_NOTE"
	.sectionflags	@"SHF_NOTE_NV_CUINFO"
        /*0018*/ 	.short	0x0002
        /*001a*/ 	.short	0x0064
        /*001c*/ 	.short	0x0082
	.zero		2


//--------------------- .nv.info                  --------------------------
	.section	.nv.info,"",@"SHT_CUDA_INFO"
	.align	4


	//----- nvinfo : EIATTR_REGCOUNT
	.align		4
        /*0000*/ 	.byte	0x04, 0x2f
        /*0002*/ 	.short	(.L_2 - .L_1)
	.align		4
.L_1:
        /*0004*/ 	.word	index@(_Z9checkIndxv)
        /*0008*/ 	.word	0x00000018


	//----- nvinfo : EIATTR_FRAME_SIZE
	.align		4
.L_2:
        /*000c*/ 	.byte	0x04, 0x11
        /*000e*/ 	.short	(.L_4 - .L_3)
	.align		4
.L_3:
        /*0010*/ 	.word	index@(_Z9checkIndxv)
        /*0014*/ 	.word	0x00000030


	//----- nvinfo : EIATTR_MIN_STACK_SIZE
	.align		4
.L_4:
        /*0018*/ 	.byte	0x04, 0x12
        /*001a*/ 	.short	(.L_6 - .L_5)
	.align		4
.L_5:
        /*001c*/ 	.word	index@(_Z9checkIndxv)
        /*0020*/ 	.word	0x00000030
.L_6:


//--------------------- .nv.compat                --------------------------
	.section	.nv.compat,"",@"SHT_CUDA_COMPAT_INFO"
	.align	4
        /*0000*/ 	.byte	0x02, 0x09, 0x00, 0x00, 0x02, 0x02, 0x01, 0x00, 0x02, 0x05, 0x05, 0x00, 0x03, 0x07, 0x01, 0x01
        /*0010*/ 	.byte	0x02, 0x03, 0x00, 0x00, 0x02, 0x06, 0x01, 0x00, 0x04, 0x0b, 0x08, 0x00, 0x09, 0x00, 0x00, 0x00
        /*0020*/ 	.byte	0x00, 0x00, 0x00, 0x00


//--------------------- .nv.info._Z9checkIndxv    --------------------------
	.section	.nv.info._Z9checkIndxv,"",@"SHT_CUDA_INFO"
	.sectionflags	@""
	.align	4


	//----- nvinfo : EIATTR_CUDA_API_VERSION
	.align		4
        /*0000*/ 	.byte	0x04, 0x37
        /*0002*/ 	.short	(.L_8 - .L_7)
.L_7:
        /*0004*/ 	.word	0x00000082


	//----- nvinfo : EIATTR_SPARSE_MMA_MASK
	.align		4
.L_8:
        /*0008*/ 	.byte	0x03, 0x50
        /*000a*/ 	.short	0x0000


	//----- nvinfo : EIATTR_MAXREG_COUNT
	.align		4
        /*000c*/ 	.byte	0x03, 0x1b
        /*000e*/ 	.short	0x00ff


	//----- nvinfo : EIATTR_EXTERNS
	.align		4
        /*0010*/ 	.byte	0x04, 0x0f
        /*0012*/ 	.short	(.L_10 - .L_9)


	//   ....[0]....
	.align		4
.L_9:
        /*0014*/ 	.word	index@(vprintf)


	//----- nvinfo : EIATTR_MERCURY_ISA_VERSION
	.align		4
.L_10:
        /*0018*/ 	.byte	0x03, 0x5f
        /*001a*/ 	.short	0x0101


	//----- nvinfo : EIATTR_VRC_CTA_INIT_COUNT
	.align		4
        /*001c*/ 	.byte	0x02, 0x4a
	.zero		1
	.zero		1


	//----- nvinfo : EIATTR_SYSCALL_OFFSETS
	.align		4
        /*0020*/ 	.byte	0x04, 0x46
        /*0022*/ 	.short	(.L_12 - .L_11)


	//   ....[0]....
.L_11:
        /*0024*/ 	.word	0x000001b0


	//----- nvinfo : EIATTR_EXIT_INSTR_OFFSETS
	.align		4
.L_12:
        /*0028*/ 	.byte	0x04, 0x1c
        /*002a*/ 	.short	(.L_14 - .L_13)


	//   ....[0]....
.L_13:
        /*002c*/ 	.word	0x000001c0


	//----- nvinfo : EIATTR_SW_WAR
	.align		4
.L_14:
        /*0030*/ 	.byte	0x04, 0x36
        /*0032*/ 	.short	(.L_16 - .L_15)
.L_15:
        /*0034*/ 	.word	0x00000008
.L_16:


//--------------------- .nv.callgraph             --------------------------
	.section	.nv.callgraph,"",@"SHT_CUDA_CALLGRAPH"
	.align	4
	.sectionentsize	8
	.align		4
        /*0000*/ 	.word	0x00000000
	.align		4
        /*0004*/ 	.word	0xffffffff
	.align		4
        /*0008*/ 	.word	index@(_Z9checkIndxv)
	.align		4
        /*000c*/ 	.word	index@(vprintf)
	.align		4
        /*0010*/ 	.word	0x00000000
	.align		4
        /*0014*/ 	.word	0xfffffffe
	.align		4
        /*0018*/ 	.word	0x00000000
	.align		4
        /*001c*/ 	.word	0xfffffffd
	.align		4
        /*0020*/ 	.word	0x00000000
	.align		4
        /*0024*/ 	.word	0xfffffffc


//--------------------- .nv.constant4             --------------------------
	.section	.nv.constant4,"a",@progbits
	.align	8
	.align		8
.nv.constant4:
        /*0000*/ 	.dword	vprintf
	.align		8
        /*0008*/ 	.dword	$str


//--------------------- .text._Z9checkIndxv       --------------------------
	.section	.text._Z9checkIndxv,"ax",@progbits
	.align	128
        .global         _Z9checkIndxv
        .type           _Z9checkIndxv,@function
        .size           _Z9checkIndxv,(.L_x_2 - _Z9checkIndxv)
        .other          _Z9checkIndxv,@"STO_CUDA_ENTRY STV_DEFAULT"
_Z9checkIndxv:
.text._Z9checkIndxv:
[----:B------:R-:W0:Y:S01]  /*0000*/  LDC R1, c[0x0][0x37c] ;  /* 0x0000df00ff017b82 */ /* 0x000e220000000800 */
[----:B------:R-:W1:Y:S01]  /*0010*/  S2R R8, SR_TID.X ;  /* 0x0000000000087919 */ /* 0x000e620000002100 */
[----:B------:R-:W2:Y:S06]  /*0020*/  LDCU UR5, c[0x0][0x2fc] ;  /* 0x00005f80ff0577ac */ /* 0x000eac0008000800 */
[----:B------:R-:W3:Y:S01]  /*0030*/  LDC R14, c[0x0][0x360] ;  /* 0x0000d800ff0e7b82 */ /* 0x000ee20000000800 */
[----:B0-----:R-:W-:Y:S01]  /*0040*/  VIADD R1, R1, 0xffffffd0 ;  /* 0xffffffd001017836 */ /* 0x001fe20000000000 */
[----:B------:R-:W1:Y:S01]  /*0050*/  S2R R9, SR_TID.Y ;  /* 0x0000000000097919 */ /* 0x000e620000002200 */
[----:B------:R-:W-:Y:S01]  /*0060*/  MOV R0, 0x0 ;  /* 0x0000000000007802 */ /* 0x000fe20000000f00 */
[----:B------:R-:W0:Y:S01]  /*0070*/  LDCU UR4, c[0x0][0x2f8] ;  /* 0x00005f00ff0477ac */ /* 0x000e220008000800 */
[----:B------:R-:W1:Y:S03]  /*0080*/  S2R R10, SR_TID.Z ;  /* 0x00000000000a7919 */ /* 0x000e660000002300 */
[----:B------:R-:W3:Y:S01]  /*0090*/  LDC R15, c[0x0][0x364] ;  /* 0x0000d900ff0f7b82 */ /* 0x000ee20000000800 */
[----:B------:R-:W4:Y:S01]  /*00a0*/  LDCU.64 UR6, c[0x4][0x8] ;  /* 0x01000100ff0677ac */ /* 0x000f220008000a00 */
[----:B------:R-:W1:Y:S01]  /*00b0*/  S2R R11, SR_CTAID.X ;  /* 0x00000000000b7919 */ /* 0x000e620000002500 */
[----:B------:R-:W3:Y:S05]  /*00c0*/  S2R R12, SR_CTAID.Y ;  /* 0x00000000000c7919 */ /* 0x000eea0000002600 */
[----:B------:R-:W5:Y:S01]  /*00d0*/  LDC R16, c[0x0][0x368] ;  /* 0x0000da00ff107b82 */ /* 0x000f620000000800 */
[----:B------:R-:W3:Y:S01]  /*00e0*/  S2R R13, SR_CTAID.Z ;  /* 0x00000000000d7919 */ /* 0x000ee20000002700 */
[----:B0-----:R-:W-:-:S06]  /*00f0*/  IADD3 R6, P0, PT, R1, UR4, RZ ;  /* 0x0000000401067c10 */ /* 0x001fcc000ff1e0ff */
[----:B------:R-:W5:Y:S01]  /*0100*/  LDC R17, c[0x0][0x370] ;  /* 0x0000dc00ff117b82 */ /* 0x000f620000000800 */
[----:B----4-:R-:W-:Y:S01]  /*0110*/  IMAD.U32 R4, RZ, RZ, UR6 ;  /* 0x00000006ff047e24 */ /* 0x010fe2000f8e00ff */
[----:B------:R-:W-:Y:S01]  /*0120*/  MOV R5, UR7 ;  /* 0x0000000700057c02 */ /* 0x000fe20008000f00 */
[----:B--2---:R-:W-:-:S05]  /*0130*/  IMAD.X R7, RZ, RZ, UR5, P0 ;  /* 0x00000005ff077e24 */ /* 0x004fca00080e06ff */
[----:B------:R-:W5:Y:S08]  /*0140*/  LDC R18, c[0x0][0x374] ;  /* 0x0000dd00ff127b82 */ /* 0x000f700000000800 */
[----:B------:R-:W5:Y:S01]  /*0150*/  LDC R19, c[0x0][0x378] ;  /* 0x0000de00ff137b82 */ /* 0x000f620000000800 */
[----:B-1----:R0:W-:Y:S07]  /*0160*/  STL.128 [R1], R8 ;  /* 0x0000000801007387 */ /* 0x0021ee0000100c00 */
[----:B------:R0:W1:Y:S01]  /*0170*/  LDC.64 R2, c[0x4][R0] ;  /* 0x0100000000027b82 */ /* 0x0000620000000a00 */
[----:B---3--:R0:W-:Y:S04]  /*0180*/  STL.128 [R1+0x10], R12 ;  /* 0x0000100c01007387 */ /* 0x0081e80000100c00 */
[----:B-----5:R0:W-:Y:S02]  /*0190*/  STL.128 [R1+0x20], R16 ;  /* 0x0000201001007387 */ /* 0x0201e40000100c00 */
[----:B------:R-:W-:-:S07]  /*01a0*/  LEPC R20, `(.L_x_0) ;  /* 0x000000001014794e */ /* 0x000fce0000000000 */
[----:B01----:R-:W-:Y:S05]  /*01b0*/  CALL.ABS.NOINC R2 ;  /* 0x0000000002007343 */ /* 0x003fea0003c00000 */
.L_x_0:
[----:B------:R-:W-:Y:S05]  /*01c0*/  EXIT ;  /* 0x000000000000794d */ /* 0x000fea0003800000 */
.L_x_1:
[----:B------:R-:W-:-:S00]  /*01d0*/  BRA `(.L_x_1) ;  /* 0xfffffffc00fc7947 */ /* 0x000fc0000383ffff */
[----:B------:R-:W-:-:S00]  /*01e0*/  NOP ;  /* 0x0000000000007918 */ /* 0x000fc00000000000 */
        /* <DEDUP_REMOVED lines=9> */
.L_x_2:


//--------------------- .nv.global.init           --------------------------
	.section	.nv.global.init,"aw",@progbits
.nv.global.init:
	.type		$str,@object
	.size		$str,(.L_0 - $str)
$str:
        /*0000*/ 	.byte	0x74, 0x68, 0x72, 0x65, 0x61, 0x64, 0x49, 0x64, 0x78, 0x3a, 0x28, 0x25, 0x64, 0x2c, 0x20, 0x25
        /*0010*/ 	.byte	0x64, 0x2c, 0x20, 0x25, 0x64, 0x29, 0x20, 0x62, 0x6c, 0x6f, 0x63, 0x6b, 0x49, 0x64, 0x78, 0x3a
        /*0020*/ 	.byte	0x28, 0x25, 0x64, 0x2c, 0x20, 0x25, 0x64, 0x2c, 0x20, 0x25, 0x64, 0x29, 0x20, 0x62, 0x6c, 0x6f
        /*0030*/ 	.byte	0x63, 0x6b, 0x44, 0x69, 0x6d, 0x3a, 0x28, 0x25, 0x64, 0x2c, 0x20, 0x25, 0x64, 0x2c, 0x20, 0x25
        /*0040*/ 	.byte	0x64, 0x29, 0x20, 0x67, 0x72, 0x69, 0x64, 0x44, 0x69, 0x6d, 0x3a, 0x28, 0x25, 0x64, 0x2c, 0x20
        /*0050*/ 	.byte	0x25, 0x64, 0x2c, 0x20, 0x25, 0x64, 0x29, 0x0a, 0x00
.L_0:


//--------------------- .nv.shared.reserved.0     --------------------------
	.section	.nv.shared.reserved.0,"aw",@nobits
	.weak		__nv_reservedSMEM_offset_0_alias
	.size		__nv_reservedSMEM_offset_0_alias, 0, 64
	.other		__nv_reservedSMEM_offset_0_alias,@"STO_CUDA_RESERVED_SHARED STV_DEFAULT"
__nv_reservedSMEM_offset_0_alias:
	.zero		0
	.zero		64


//--------------------- .nv.constant0._Z9checkIndxv --------------------------
	.section	.nv.constant0._Z9checkIndxv,"a",@progbits
	.sectionflags	@""
	.align	4
.nv.constant0._Z9checkIndxv:
	.zero		896


//--------------------- SYMBOLS --------------------------

	.type		.nv.reservedSmem.offset0,@object
	.size		.nv.reservedSmem.offset0,0x4
	.type		vprintf,@function
